	.headerflags	@"EF_CUDA_TEXMODE_UNIFIED EF_CUDA_64BIT_ADDRESS EF_CUDA_SM86 EF_CUDA_VIRTUAL_SM(EF_CUDA_SM86)"
	.elftype	@"ET_EXEC"


//--------------------- .nv.info                  --------------------------
	.section	.nv.info,"",@"SHT_CUDA_INFO"
	.align	4


	//----- nvinfo : EIATTR_REGCOUNT
	.align		4
        /*0000*/ 	.byte	0x04, 0x2f
        /*0002*/ 	.short	(.L_1 - .L_0)
	.align		4
.L_0:
        /*0004*/ 	.word	index@(triton_bmm)
        /*0008*/ 	.word	0x00000050


	//----- nvinfo : EIATTR_MIN_STACK_SIZE
	.align		4
.L_1:
        /*000c*/ 	.byte	0x04, 0x12
        /*000e*/ 	.short	(.L_3 - .L_2)
	.align		4
.L_2:
        /*0010*/ 	.word	index@(triton_bmm)
        /*0014*/ 	.word	0x00000008


	//----- nvinfo : EIATTR_FRAME_SIZE
	.align		4
.L_3:
        /*0018*/ 	.byte	0x04, 0x11
        /*001a*/ 	.short	(.L_5 - .L_4)
	.align		4
.L_4:
        /*001c*/ 	.word	index@(triton_bmm)
        /*0020*/ 	.word	0x00000008


	//----- nvinfo : EIATTR_MIN_STACK_SIZE
	.align		4
.L_5:
        /*0024*/ 	.byte	0x04, 0x12
        /*0026*/ 	.short	(.L_7 - .L_6)
	.align		4
.L_6:
        /*0028*/ 	.word	index@(triton_bmm)
        /*002c*/ 	.word	0x00000008
.L_7:


//--------------------- .nv.info.triton_bmm       --------------------------
	.section	.nv.info.triton_bmm,"",@"SHT_CUDA_INFO"
	.sectionflags	@""
	.align	4


	//----- nvinfo : EIATTR_CUDA_API_VERSION
	.align		4
        /*0000*/ 	.byte	0x04, 0x37
        /*0002*/ 	.short	(.L_9 - .L_8)
.L_8:
        /*0004*/ 	.word	0x0000007c


	//----- nvinfo : EIATTR_SW2861232_WAR
	.align		4
.L_9:
        /*0008*/ 	.byte	0x01, 0x35
	.zero		2


	//----- nvinfo : EIATTR_PARAM_CBANK
	.align		4
        /*000c*/ 	.byte	0x04, 0x0a
        /*000e*/ 	.short	(.L_11 - .L_10)
	.align		4
.L_10:
        /*0010*/ 	.word	index@(.nv.constant0.triton_bmm)
        /*0014*/ 	.short	0x0160
        /*0016*/ 	.short	0x0020


	//----- nvinfo : EIATTR_CBANK_PARAM_SIZE
	.align		4
.L_11:
        /*0018*/ 	.byte	0x03, 0x19
        /*001a*/ 	.short	0x0020


	//----- nvinfo : EIATTR_KPARAM_INFO
	.align		4
        /*001c*/ 	.byte	0x04, 0x17
        /*001e*/ 	.short	(.L_13 - .L_12)
.L_12:
        /*0020*/ 	.word	0x00000000
        /*0024*/ 	.short	0x0003
        /*0026*/ 	.short	0x0018
        /*0028*/ 	.byte	0x00, 0xf4, 0x21, 0x00


	//----- nvinfo : EIATTR_KPARAM_INFO
	.align		4
.L_13:
        /*002c*/ 	.byte	0x04, 0x17
        /*002e*/ 	.short	(.L_15 - .L_14)
.L_14:
        /*0030*/ 	.word	0x00000000
        /*0034*/ 	.short	0x0002
        /*0036*/ 	.short	0x0010
        /*0038*/ 	.byte	0x00, 0xf4, 0x21, 0x00


	//----- nvinfo : EIATTR_KPARAM_INFO
	.align		4
.L_15:
        /*003c*/ 	.byte	0x04, 0x17
        /*003e*/ 	.short	(.L_17 - .L_16)
.L_16:
        /*0040*/ 	.word	0x00000000
        /*0044*/ 	.short	0x0001
        /*0046*/ 	.short	0x0008
        /*0048*/ 	.byte	0x00, 0xf4, 0x21, 0x00


	//----- nvinfo : EIATTR_KPARAM_INFO
	.align		4
.L_17:
        /*004c*/ 	.byte	0x04, 0x17
        /*004e*/ 	.short	(.L_19 - .L_18)
.L_18:
        /*0050*/ 	.word	0x00000000
        /*0054*/ 	.short	0x0000
        /*0056*/ 	.short	0x0000
        /*0058*/ 	.byte	0x00, 0xf4, 0x21, 0x00


	//----- nvinfo : EIATTR_MAXREG_COUNT
	.align		4
.L_19:
        /*005c*/ 	.byte	0x03, 0x1b
        /*005e*/ 	.short	0x00ff


	//----- nvinfo : EIATTR_EXIT_INSTR_OFFSETS
	.align		4
        /*0060*/ 	.byte	0x04, 0x1c
        /*0062*/ 	.short	(.L_21 - .L_20)


	//   ....[0]....
.L_20:
        /*0064*/ 	.word	0x00003580


	//   ....[1]....
        /*0068*/ 	.word	0x000035d0


	//----- nvinfo : EIATTR_REQNTID
	.align		4
.L_21:
        /*006c*/ 	.byte	0x04, 0x10
        /*006e*/ 	.short	(.L_23 - .L_22)
.L_22:
        /*0070*/ 	.word	0x00000100
        /*0074*/ 	.word	0x00000001
        /*0078*/ 	.word	0x00000001
.L_23:


//--------------------- .nv.callgraph             --------------------------
	.section	.nv.callgraph,"",@"SHT_CUDA_CALLGRAPH"
	.align	4
	.sectionentsize	8
	.align		4
        /*0000*/ 	.word	0x00000000
	.align		4
        /*0004*/ 	.word	0xffffffff
	.align		4
        /*0008*/ 	.word	0x00000000
	.align		4
        /*000c*/ 	.word	0xfffffffe
	.align		4
        /*0010*/ 	.word	0x00000000
	.align		4
        /*0014*/ 	.word	0xfffffffd
	.align		4
        /*0018*/ 	.word	0x00000000
	.align		4
        /*001c*/ 	.word	0xfffffffc


//--------------------- .nv.rel.action            --------------------------
	.section	.nv.rel.action,"",@"SHT_CUDA_RELOCINFO"
	.align	8
	.sectionentsize	8
        /*0000*/ 	.byte	0x73, 0x00, 0x00, 0x00, 0x00, 0x00, 0x00, 0x00, 0x00, 0x00, 0x00, 0x11, 0x25, 0x00, 0x05, 0x36


//--------------------- .nv.constant0.triton_bmm  --------------------------
	.section	.nv.constant0.triton_bmm,"a",@progbits
	.sectionflags	@""
	.align	4
.nv.constant0.triton_bmm:
	.zero		384


//--------------------- .text.triton_bmm          --------------------------
	.section	.text.triton_bmm,"ax",@progbits
	.sectionflags	@"SHF_BARRIERS=1"
	.sectioninfo	@"SHI_REGISTERS=80"
	.align	128
        .global         triton_bmm
        .type           triton_bmm,@function
        .size           triton_bmm,(.L_x_1 - triton_bmm)
        .other          triton_bmm,@"STO_CUDA_ENTRY STV_DEFAULT"
triton_bmm:
.text.triton_bmm:
[----:B------:R-:W-:-:S03]  /*0000*/  IMAD.MOV.U32 R1, RZ, RZ, c[0x0][0x28] ;  /* 0x00000a00ff017624 */ /* 0x000fc600078e00ff */
[----:B------:R-:W1:Y:S01]  /*0010*/  S2R R9, SR_CTAID.X ;  /* 0x0000000000097919 */ /* 0x000e620000002500 */
[----:B------:R-:W2:Y:S01]  /*0020*/  S2UR UR4, SR_CTAID.Y ;  /* 0x00000000000479c3 */ /* 0x000ea20000002600 */
[----:B------:R-:W-:Y:S01]  /*0030*/  IADD3 R1, R1, -0x8, RZ ;  /* 0xfffffff801017810 */ /* 0x000fe20007ffe0ff */
[----:B------:R-:W-:Y:S01]  /*0040*/  IMAD.MOV.U32 R28, RZ, RZ, 0x2 ;  /* 0x00000002ff1c7424 */ /* 0x000fe200078e00ff */
[----:B------:R-:W3:Y:S01]  /*0050*/  S2R R26, SR_TID.X ;  /* 0x00000000001a7919 */ /* 0x000ee20000002100 */
[----:B------:R-:W-:Y:S01]  /*0060*/  ULDC.64 UR6, c[0x0][0x118] ;  /* 0x0000460000067ab9 */ /* 0x000fe20000000a00 */
[----:B-1----:R-:W-:Y:S01]  /*0070*/  SHF.R.S32.HI R0, RZ, 0x1f, R9 ;  /* 0x0000001fff007819 */ /* 0x002fe20000011409 */
[----:B--2---:R-:W-:Y:S01]  /*0080*/  USHF.L.U32 UR5, UR4, 0x12, URZ ;  /* 0x0000001204057899 */ /* 0x004fe2000800063f */
[-C--:B------:R-:W-:Y:S02]  /*0090*/  IABS R8, R9.reuse ;  /* 0x0000000900087213 */ /* 0x080fe40000000000 */
[----:B------:R-:W-:Y:S01]  /*00a0*/  LEA.HI R0, R0, R9, RZ, 0x3 ;  /* 0x0000000900007211 */ /* 0x000fe200078f18ff */
[C---:B---3--:R-:W-:Y:S01]  /*00b0*/  IMAD.SHL.U32 R21, R26.reuse, 0x8, RZ ;  /* 0x000000081a157824 */ /* 0x048fe200078e00ff */
[----:B------:R-:W-:-:S02]  /*00c0*/  LOP3.LUT R24, R26, 0x2, RZ, 0xc0, !PT ;  /* 0x000000021a187812 */ /* 0x000fc400078ec0ff */
[----:B------:R-:W-:Y:S02]  /*00d0*/  LOP3.LUT R0, R0, 0xfffffff8, RZ, 0xc0, !PT ;  /* 0xfffffff800007812 */ /* 0x000fe400078ec0ff */
[----:B------:R-:W-:Y:S02]  /*00e0*/  LOP3.LUT R16, R26, 0x4, RZ, 0xc0, !PT ;  /* 0x000000041a107812 */ /* 0x000fe400078ec0ff */
[----:B------:R-:W-:Y:S01]  /*00f0*/  IADD3 R2, -R0, 0x4, RZ ;  /* 0x0000000400027810 */ /* 0x000fe20007ffe1ff */
[----:B------:R-:W-:Y:S01]  /*0100*/  IMAD.IADD R7, R9, 0x1, -R0 ;  /* 0x0000000109077824 */ /* 0x000fe200078e0a00 */
[----:B------:R-:W-:Y:S01]  /*0110*/  LOP3.LUT R12, R26, 0x80, RZ, 0xc0, !PT ;  /* 0x000000801a0c7812 */ /* 0x000fe200078ec0ff */
[----:B------:R-:W-:Y:S01]  /*0120*/  IMAD.SHL.U32 R19, R16, 0x8, RZ ;  /* 0x0000000810137824 */ /* 0x000fe200078e00ff */
[----:B------:R-:W-:Y:S01]  /*0130*/  IMNMX R4, R2, 0x8, PT ;  /* 0x0000000802047817 */ /* 0x000fe20003800200 */
[----:B------:R-:W-:Y:S01]  /*0140*/  IMAD.SHL.U32 R25, R16, 0x4, RZ ;  /* 0x0000000410197824 */ /* 0x000fe200078e00ff */
[----:B------:R-:W-:-:S02]  /*0150*/  SHF.R.U32.HI R17, RZ, 0x2, R12 ;  /* 0x00000002ff117819 */ /* 0x000fc4000001160c */
[-C--:B------:R-:W-:Y:S02]  /*0160*/  IABS R11, R4.reuse ;  /* 0x00000004000b7213 */ /* 0x080fe40000000000 */
[----:B------:R-:W-:Y:S02]  /*0170*/  IABS R10, R4 ;  /* 0x00000004000a7213 */ /* 0x000fe40000000000 */
[----:B------:R-:W1:Y:S01]  /*0180*/  I2F.RP R5, R11 ;  /* 0x0000000b00057306 */ /* 0x000e620000209400 */
[--C-:B------:R-:W-:Y:S02]  /*0190*/  SHF.R.U32.HI R23, RZ, 0x2, R26.reuse ;  /* 0x00000002ff177819 */ /* 0x100fe4000001161a */
[----:B------:R-:W-:-:S04]  /*01a0*/  SHF.R.U32.HI R20, RZ, 0x1, R26 ;  /* 0x00000001ff147819 */ /* 0x000fc8000001161a */
[----:B------:R-:W-:Y:S01]  /*01b0*/  LOP3.LUT R30, R20, 0x8, RZ, 0xc0, !PT ;  /* 0x00000008141e7812 */ /* 0x000fe200078ec0ff */
[----:B-1----:R-:W1:Y:S02]  /*01c0*/  MUFU.RCP R5, R5 ;  /* 0x0000000500057308 */ /* 0x002e640000001000 */
[----:B-1----:R-:W-:-:S06]  /*01d0*/  IADD3 R2, R5, 0xffffffe, RZ ;  /* 0x0ffffffe05027810 */ /* 0x002fcc0007ffe0ff */
[----:B------:R1:W2:Y:S02]  /*01e0*/  F2I.FTZ.U32.TRUNC.NTZ R3, R2 ;  /* 0x0000000200037305 */ /* 0x0002a4000021f000 */
[----:B-1----:R-:W-:Y:S02]  /*01f0*/  IMAD.MOV.U32 R2, RZ, RZ, RZ ;  /* 0x000000ffff027224 */ /* 0x002fe400078e00ff */
[----:B--2---:R-:W-:-:S04]  /*0200*/  IMAD.MOV R6, RZ, RZ, -R3 ;  /* 0x000000ffff067224 */ /* 0x004fc800078e0a03 */
[----:B------:R-:W-:Y:S02]  /*0210*/  IMAD R13, R6, R11, RZ ;  /* 0x0000000b060d7224 */ /* 0x000fe400078e02ff */
[----:B------:R-:W-:Y:S01]  /*0220*/  IMAD.MOV.U32 R6, RZ, RZ, R8 ;  /* 0x000000ffff067224 */ /* 0x000fe200078e0008 */
[----:B------:R-:W-:Y:S01]  /*0230*/  IABS R8, R7 ;  /* 0x0000000700087213 */ /* 0x000fe20000000000 */
[----:B------:R-:W-:Y:S01]  /*0240*/  IMAD.HI.U32 R3, R3, R13, R2 ;  /* 0x0000000d03037227 */ /* 0x000fe200078e0002 */
[----:B------:R-:W-:-:S03]  /*0250*/  LOP3.LUT R7, R7, R4, RZ, 0x3c, !PT ;  /* 0x0000000407077212 */ /* 0x000fc600078e3cff */
[----:B------:R-:W-:Y:S01]  /*0260*/  IMAD.MOV R13, RZ, RZ, -R10 ;  /* 0x000000ffff0d7224 */ /* 0x000fe200078e0a0a */
[----:B------:R-:W-:Y:S01]  /*0270*/  ISETP.GE.AND P2, PT, R7, RZ, PT ;  /* 0x000000ff0700720c */ /* 0x000fe20003f46270 */
[----:B------:R-:W-:-:S04]  /*0280*/  IMAD.HI.U32 R5, R3, R8, RZ ;  /* 0x0000000803057227 */ /* 0x000fc800078e00ff */
[----:B------:R-:W-:-:S04]  /*0290*/  IMAD.HI.U32 R2, R3, R6, RZ ;  /* 0x0000000603027227 */ /* 0x000fc800078e00ff */
[-C--:B------:R-:W-:Y:S02]  /*02a0*/  IMAD R3, R5, R13.reuse, R8 ;  /* 0x0000000d05037224 */ /* 0x080fe400078e0208 */
[----:B------:R-:W-:-:S03]  /*02b0*/  IMAD R2, R2, R13, R6 ;  /* 0x0000000d02027224 */ /* 0x000fc600078e0206 */
[C---:B------:R-:W-:Y:S02]  /*02c0*/  ISETP.GT.U32.AND P0, PT, R11.reuse, R3, PT ;  /* 0x000000030b00720c */ /* 0x040fe40003f04070 */
[----:B------:R-:W-:-:S11]  /*02d0*/  ISETP.GT.U32.AND P1, PT, R11, R2, PT ;  /* 0x000000020b00720c */ /* 0x000fd60003f24070 */
[--C-:B------:R-:W-:Y:S01]  /*02e0*/  @!P0 IMAD.IADD R3, R3, 0x1, -R11.reuse ;  /* 0x0000000103038824 */ /* 0x100fe200078e0a0b */
[----:B------:R-:W-:Y:S01]  /*02f0*/  @!P0 IADD3 R5, R5, 0x1, RZ ;  /* 0x0000000105058810 */ /* 0x000fe20007ffe0ff */
[----:B------:R-:W-:Y:S01]  /*0300*/  @!P1 IMAD.IADD R2, R2, 0x1, -R11 ;  /* 0x0000000102029824 */ /* 0x000fe200078e0a0b */
[----:B------:R-:W-:Y:S02]  /*0310*/  ISETP.GE.AND P1, PT, R9, RZ, PT ;  /* 0x000000ff0900720c */ /* 0x000fe40003f26270 */
[----:B------:R-:W-:Y:S02]  /*0320*/  ISETP.GE.U32.AND P3, PT, R3, R11, PT ;  /* 0x0000000b0300720c */ /* 0x000fe40003f66070 */
[----:B------:R-:W-:Y:S02]  /*0330*/  ISETP.GT.U32.AND P4, PT, R11, R2, PT ;  /* 0x000000020b00720c */ /* 0x000fe40003f84070 */
[----:B------:R-:W-:Y:S02]  /*0340*/  ISETP.NE.AND P0, PT, R4, RZ, PT ;  /* 0x000000ff0400720c */ /* 0x000fe40003f05270 */
[----:B------:R-:W-:-:S07]  /*0350*/  LOP3.LUT R3, RZ, R4, RZ, 0x33, !PT ;  /* 0x00000004ff037212 */ /* 0x000fce00078e33ff */
[----:B------:R-:W-:Y:S02]  /*0360*/  @P3 IADD3 R5, R5, 0x1, RZ ;  /* 0x0000000105053810 */ /* 0x000fe40007ffe0ff */
[----:B------:R-:W-:-:S03]  /*0370*/  @!P4 IMAD.IADD R2, R2, 0x1, -R11 ;  /* 0x000000010202c824 */ /* 0x000fc600078e0a0b */
[----:B------:R-:W-:Y:S02]  /*0380*/  IMAD.MOV.U32 R4, RZ, RZ, R5 ;  /* 0x000000ffff047224 */ /* 0x000fe400078e0005 */
[----:B------:R-:W-:Y:S02]  /*0390*/  @!P1 IMAD.MOV R2, RZ, RZ, -R2 ;  /* 0x000000ffff029224 */ /* 0x000fe400078e0a02 */
[----:B------:R-:W-:-:S03]  /*03a0*/  @!P2 IMAD.MOV R4, RZ, RZ, -R4 ;  /* 0x000000ffff04a224 */ /* 0x000fc600078e0a04 */
[C---:B------:R-:W-:Y:S02]  /*03b0*/  SEL R5, R3.reuse, R2, !P0 ;  /* 0x0000000203057207 */ /* 0x040fe40004000000 */
[----:B------:R-:W-:Y:S01]  /*03c0*/  SEL R3, R3, R4, !P0 ;  /* 0x0000000403037207 */ /* 0x000fe20004000000 */
[----:B------:R-:W-:Y:S01]  /*03d0*/  IMAD.SHL.U32 R4, R24, 0x8, RZ ;  /* 0x0000000818047824 */ /* 0x000fe200078e00ff */
[--C-:B------:R-:W-:Y:S01]  /*03e0*/  SHF.R.U32.HI R2, RZ, 0x3, R26.reuse ;  /* 0x00000003ff027819 */ /* 0x100fe2000001161a */
[----:B------:R-:W-:Y:S01]  /*03f0*/  IMAD.IADD R7, R0, 0x1, R5 ;  /* 0x0000000100077824 */ /* 0x000fe200078e0205 */
[----:B------:R-:W-:Y:S02]  /*0400*/  SHF.R.U32.HI R0, RZ, 0x2, R26 ;  /* 0x00000002ff007819 */ /* 0x000fe4000001161a */
[----:B------:R-:W-:Y:S01]  /*0410*/  LOP3.LUT R18, R4, 0x8, R21, 0xf8, !PT ;  /* 0x0000000804127812 */ /* 0x000fe200078ef815 */
[----:B------:R-:W-:Y:S01]  /*0420*/  IMAD.SHL.U32 R9, R7, 0x80, RZ ;  /* 0x0000008007097824 */ /* 0x000fe200078e00ff */
[----:B------:R-:W-:-:S02]  /*0430*/  SGXT.U32 R0, R0, 0x5 ;  /* 0x000000050000781a */ /* 0x000fc40000000000 */
[----:B------:R-:W-:Y:S02]  /*0440*/  LOP3.LUT R22, R18, R19, RZ, 0xfc, !PT ;  /* 0x0000001312167212 */ /* 0x000fe400078efcff */
[----:B------:R-:W-:Y:S02]  /*0450*/  LOP3.LUT R0, R0, R17, RZ, 0xfc, !PT ;  /* 0x0000001100007212 */ /* 0x000fe400078efcff */
[----:B------:R-:W-:Y:S01]  /*0460*/  LOP3.LUT R5, R18, 0x18, R26, 0x78, !PT ;  /* 0x0000001812057812 */ /* 0x000fe200078e781a */
[----:B------:R-:W-:Y:S01]  /*0470*/  IMAD R77, R3, 0x40, R22 ;  /* 0x00000040034d7824 */ /* 0x000fe200078e0216 */
[----:B------:R-:W-:Y:S01]  /*0480*/  SHF.R.S32.HI R6, RZ, 0x19, R3 ;  /* 0x00000019ff067819 */ /* 0x000fe20000011403 */
[----:B------:R-:W-:Y:S01]  /*0490*/  STL [R1+0x4], R22 ;  /* 0x0000041601007387 */ /* 0x000fe20000100800 */
[----:B------:R-:W-:Y:S01]  /*04a0*/  SGXT.U32 R2, R2, 0x5 ;  /* 0x000000050202781a */ /* 0x000fe20000000000 */
[----:B------:R-:W-:Y:S01]  /*04b0*/  IMAD R8, R0, 0x20, R5 ;  /* 0x0000002000087824 */ /* 0x000fe200078e0205 */
[----:B------:R-:W-:Y:S01]  /*04c0*/  SGXT R6, R6, 0x1 ;  /* 0x000000010606781a */ /* 0x000fe20000000200 */
[----:B------:R1:W-:Y:S01]  /*04d0*/  STL [R1], R9 ;  /* 0x0000000901007387 */ /* 0x0003e20000100800 */
[----:B------:R-:W-:-:S02]  /*04e0*/  LOP3.LUT R3, R22, 0x38, R26, 0x78, !PT ;  /* 0x0000003816037812 */ /* 0x000fc400078e781a */
[----:B------:R-:W-:Y:S02]  /*04f0*/  SHF.R.S32.HI R5, RZ, 0x18, R7 ;  /* 0x00000018ff057819 */ /* 0x000fe40000011407 */
[----:B------:R-:W-:Y:S01]  /*0500*/  LEA.HI R6, R6, R77, RZ, 0x6 ;  /* 0x0000004d06067211 */ /* 0x000fe200078f30ff */
[----:B------:R-:W-:Y:S01]  /*0510*/  IMAD R68, R2, 0x40, R3 ;  /* 0x0000004002447824 */ /* 0x000fe200078e0203 */
[----:B------:R-:W-:Y:S02]  /*0520*/  SGXT R3, R5, 0x1 ;  /* 0x000000010503781a */ /* 0x000fe40000000200 */
[C---:B------:R-:W-:Y:S01]  /*0530*/  LOP3.LUT R7, R9.reuse, R0, RZ, 0xfc, !PT ;  /* 0x0000000009077212 */ /* 0x040fe200078efcff */
[----:B------:R-:W-:Y:S01]  /*0540*/  IMAD.SHL.U32 R68, R68, 0x2, RZ ;  /* 0x0000000244447824 */ /* 0x000fe200078e00ff */
[----:B------:R-:W-:Y:S02]  /*0550*/  LOP3.LUT R0, R9, 0x40, R0, 0xfe, !PT ;  /* 0x0000004009007812 */ /* 0x000fe400078efe00 */
[----:B------:R-:W-:-:S02]  /*0560*/  LOP3.LUT R6, R6, 0xffffffc0, RZ, 0xc0, !PT ;  /* 0xffffffc006067812 */ /* 0x000fc400078ec0ff */
[----:B-1----:R-:W-:Y:S02]  /*0570*/  LEA R9, R2, UR4, 0x6 ;  /* 0x0000000402097c11 */ /* 0x002fe4000f8e30ff */
[----:B------:R-:W-:Y:S01]  /*0580*/  LEA.HI R2, R3, R7, RZ, 0x9 ;  /* 0x0000000703027211 */ /* 0x000fe200078f48ff */
[----:B------:R-:W-:Y:S01]  /*0590*/  IMAD.IADD R6, R77, 0x1, -R6 ;  /* 0x000000014d067824 */ /* 0x000fe200078e0a06 */
[----:B------:R-:W-:Y:S02]  /*05a0*/  LEA.HI R3, R3, R0, RZ, 0x9 ;  /* 0x0000000003037211 */ /* 0x000fe400078f48ff */
[----:B------:R-:W-:Y:S01]  /*05b0*/  LOP3.LUT R2, R2, 0x7ffe00, RZ, 0xc0, !PT ;  /* 0x007ffe0002027812 */ /* 0x000fe200078ec0ff */
[----:B------:R-:W-:Y:S01]  /*05c0*/  IMAD.U32 R9, R9, 0x40, R6 ;  /* 0x0000004009097824 */ /* 0x000fe200078e0006 */
[----:B------:R-:W-:Y:S02]  /*05d0*/  LOP3.LUT R3, R3, 0x7ffe00, RZ, 0xc0, !PT ;  /* 0x007ffe0003037812 */ /* 0x000fe400078ec0ff */
[----:B------:R-:W-:Y:S01]  /*05e0*/  LOP3.LUT R6, R18, UR5, RZ, 0xfc, !PT ;  /* 0x0000000512067c12 */ /* 0x000fe2000f8efcff */
[----:B------:R-:W-:-:S02]  /*05f0*/  IMAD.IADD R7, R7, 0x1, -R2 ;  /* 0x0000000107077824 */ /* 0x000fc400078e0a02 */
[----:B------:R-:W-:Y:S02]  /*0600*/  IMAD.IADD R5, R0, 0x1, -R3 ;  /* 0x0000000100057824 */ /* 0x000fe400078e0a03 */
[----:B------:R-:W-:-:S04]  /*0610*/  IMAD.WIDE R2, R9, R28, c[0x0][0x168] ;  /* 0x00005a0009027625 */ /* 0x000fc800078e021c */
[--C-:B------:R-:W-:Y:S01]  /*0620*/  IMAD R9, R7, 0x200, R6.reuse ;  /* 0x0000020007097824 */ /* 0x100fe200078e0206 */
[C---:B------:R-:W-:Y:S01]  /*0630*/  IADD3 R12, P0, R2.reuse, 0x40000, RZ ;  /* 0x00040000020c7810 */ /* 0x040fe20007f1e0ff */
[----:B------:R-:W-:Y:S01]  /*0640*/  IMAD R11, R5, 0x200, R6 ;  /* 0x00000200050b7824 */ /* 0x000fe200078e0206 */
[----:B------:R-:W-:Y:S01]  /*0650*/  IADD3 R14, P1, R2, 0x80000, RZ ;  /* 0x00080000020e7810 */ /* 0x000fe20007f3e0ff */
[----:B------:R-:W-:Y:S01]  /*0660*/  IMAD.SHL.U32 R0, R8, 0x2, RZ ;  /* 0x0000000208007824 */ /* 0x000fe200078e00ff */
[----:B------:R-:W-:Y:S01]  /*0670*/  LOP3.LUT R6, R21, 0x8, RZ, 0xc0, !PT ;  /* 0x0000000815067812 */ /* 0x000fe200078ec0ff */
[-C--:B------:R-:W-:Y:S01]  /*0680*/  IMAD.WIDE R8, R9, R28.reuse, c[0x0][0x160] ;  /* 0x0000580009087625 */ /* 0x080fe200078e021c */
[----:B------:R-:W-:Y:S02]  /*0690*/  LEA R7, R7, UR5, 0x9 ;  /* 0x0000000507077c11 */ /* 0x000fe4000f8e48ff */
[----:B------:R-:W-:Y:S01]  /*06a0*/  LOP3.LUT R16, R4, 0x10, R6, 0x1e, !PT ;  /* 0x0000001004107812 */ /* 0x000fe200078e1e06 */
[----:B------:R-:W-:Y:S01]  /*06b0*/  IMAD.WIDE R10, R11, R28, c[0x0][0x160] ;  /* 0x000058000b0a7625 */ /* 0x000fe200078e021c */
[----:B------:R1:W-:Y:S01]  /*06c0*/  LDGSTS.E.BYPASS.128 [R0], [R8.64] ;  /* 0x0000000008007fae */ /* 0x0003e2000b901c46 */
[----:B------:R-:W-:-:S02]  /*06d0*/  LEA R5, R5, UR5, 0x9 ;  /* 0x0000000505057c11 */ /* 0x000fc4000f8e48ff */
[--C-:B------:R-:W-:Y:S01]  /*06e0*/  IMAD.X R13, RZ, RZ, R3.reuse, P0 ;  /* 0x000000ffff0d7224 */ /* 0x100fe200000e0603 */
[----:B------:R2:W-:Y:S01]  /*06f0*/  LDGSTS.E.BYPASS.128 [R0+0x1000], [R10.64] ;  /* 0x010000000a007fae */ /* 0x0005e2000b901c46 */
[----:B------:R-:W-:Y:S01]  /*0700*/  IMAD.X R15, RZ, RZ, R3, P1 ;  /* 0x000000ffff0f7224 */ /* 0x000fe200008e0603 */
[----:B------:R-:W-:Y:S01]  /*0710*/  LOP3.LUT R16, R16, R19, RZ, 0xfc, !PT ;  /* 0x0000001310107212 */ /* 0x000fe200078efcff */
[----:B------:R-:W-:Y:S01]  /*0720*/  IMAD.SHL.U32 R21, R26, 0x40, RZ ;  /* 0x000000401a157824 */ /* 0x000fe200078e00ff */
[----:B------:R-:W0:Y:S01]  /*0730*/  LDGDEPBAR ;  /* 0x00000000000079af */ /* 0x000e220000000000 */
[--C-:B------:R-:W-:Y:S02]  /*0740*/  LOP3.LUT R19, R19, 0x8, R23.reuse, 0xf8, !PT ;  /* 0x0000000813137812 */ /* 0x100fe400078ef817 */
[----:B------:R-:W-:Y:S01]  /*0750*/  LOP3.LUT R16, R16, 0x8, R23, 0x78, !PT ;  /* 0x0000000810107812 */ /* 0x000fe200078e7817 */
[----:B------:R3:W-:Y:S01]  /*0760*/  LDGSTS.E.BYPASS.128 [R68+0x6000], [R2.64] ;  /* 0x0600000002447fae */ /* 0x0007e2000b901c46 */
[----:B------:R-:W-:-:S02]  /*0770*/  LOP3.LUT R18, R19, 0x20, R18, 0x1e, !PT ;  /* 0x0000002013127812 */ /* 0x000fc400078e1e12 */
[----:B------:R-:W-:Y:S01]  /*0780*/  LOP3.LUT R19, R19, R4, RZ, 0xfc, !PT ;  /* 0x0000000413137212 */ /* 0x000fe200078efcff */
[----:B------:R-:W0:Y:S01]  /*0790*/  LDGDEPBAR ;  /* 0x00000000000079af */ /* 0x000e220000000000 */
[C-C-:B------:R-:W-:Y:S02]  /*07a0*/  IADD3 R7, R6.reuse, R7, R4.reuse ;  /* 0x0000000706077210 */ /* 0x140fe40007ffe004 */
[----:B------:R-:W-:Y:S01]  /*07b0*/  IADD3 R5, R6, R5, R4 ;  /* 0x0000000506057210 */ /* 0x000fe20007ffe004 */
[----:B------:R-:W-:Y:S01]  /*07c0*/  BAR.SYNC.DEFER_BLOCKING 0x0 ;  /* 0x0000000000007b1d */ /* 0x000fe20000010000 */
[----:B------:R-:W-:-:S03]  /*07d0*/  IADD3 R56, P0, R2, 0xc0000, RZ ;  /* 0x000c000002387810 */ /* 0x000fc60007f1e0ff */
[----:B------:R-:W-:-:S04]  /*07e0*/  IMAD.WIDE R4, R5, R28, c[0x0][0x160] ;  /* 0x0000580005047625 */ /* 0x000fc800078e021c */
[----:B------:R-:W-:Y:S01]  /*07f0*/  IMAD.X R57, RZ, RZ, R3, P0 ;  /* 0x000000ffff397224 */ /* 0x000fe200000e0603 */
[----:B------:R-:W-:Y:S01]  /*0800*/  @!PT LDS RZ, [RZ] ;  /* 0x00000000fffff984 */ /* 0x000fe20000000800 */
[----:B------:R-:W-:Y:S01]  /*0810*/  @!PT LDS RZ, [RZ] ;  /* 0x00000000fffff984 */ /* 0x000fe20000000800 */
[----:B------:R-:W-:Y:S01]  /*0820*/  @!PT LDS RZ, [RZ] ;  /* 0x00000000fffff984 */ /* 0x000fe20000000800 */
[----:B------:R1:W-:Y:S04]  /*0830*/  LDGSTS.E.BYPASS.128 [R0+0x2000], [R8.64+0x40] ;  /* 0x0200004008007fae */ /* 0x0003e8000b901c46 */
[----:B------:R2:W-:Y:S04]  /*0840*/  LDGSTS.E.BYPASS.128 [R0+0x3000], [R10.64+0x40] ;  /* 0x030000400a007fae */ /* 0x0005e8000b901c46 */
[----:B------:R-:W0:Y:S04]  /*0850*/  LDGDEPBAR ;  /* 0x00000000000079af */ /* 0x000e280000000000 */
[----:B------:R4:W-:Y:S04]  /*0860*/  LDGSTS.E.BYPASS.128 [R68+0x7000], [R12.64] ;  /* 0x070000000c447fae */ /* 0x0009e8000b901c46 */
[----:B------:R-:W0:Y:S04]  /*0870*/  LDGDEPBAR ;  /* 0x00000000000079af */ /* 0x000e280000000000 */
[----:B------:R-:W-:Y:S01]  /*0880*/  BAR.SYNC.DEFER_BLOCKING 0x0 ;  /* 0x0000000000007b1d */ /* 0x000fe20000010000 */
[----:B----4-:R-:W-:-:S02]  /*0890*/  LOP3.LUT R12, R23, 0x10, RZ, 0xc0, !PT ;  /* 0x00000010170c7812 */ /* 0x010fc400078ec0ff */
[----:B------:R-:W-:Y:S02]  /*08a0*/  LOP3.LUT R13, R21, 0x7c0, RZ, 0xc0, !PT ;  /* 0x000007c0150d7812 */ /* 0x000fe400078ec0ff */
[----:B------:R-:W-:Y:S02]  /*08b0*/  LOP3.LUT R12, R12, 0xf, R26, 0xf8, !PT ;  /* 0x0000000f0c0c7812 */ /* 0x000fe400078ef81a */
[----:B------:R-:W-:Y:S02]  /*08c0*/  LOP3.LUT R16, R16, R13, RZ, 0xfc, !PT ;  /* 0x0000000d10107212 */ /* 0x000fe400078efcff */
[----:B------:R-:W-:Y:S02]  /*08d0*/  LOP3.LUT R12, R12, R17, RZ, 0xfc, !PT ;  /* 0x000000110c0c7212 */ /* 0x000fe400078efcff */
[----:B------:R-:W-:Y:S01]  /*08e0*/  LOP3.LUT R18, R18, R13, RZ, 0xfc, !PT ;  /* 0x0000000d12127212 */ /* 0x000fe200078efcff */
[----:B------:R-:W-:Y:S02]  /*08f0*/  IMAD.SHL.U32 R71, R16, 0x2, RZ ;  /* 0x0000000210477824 */ /* 0x000fe400078e00ff */
[----:B------:R-:W-:Y:S01]  /*0900*/  IMAD.SHL.U32 R29, R12, 0x20, RZ ;  /* 0x000000200c1d7824 */ /* 0x000fe200078e00ff */
[----:B------:R-:W-:Y:S01]  /*0910*/  LOP3.LUT R12, R19, 0x30, R6, 0x1e, !PT ;  /* 0x00000030130c7812 */ /* 0x000fe200078e1e06 */
[----:B------:R-:W-:-:S02]  /*0920*/  IMAD.SHL.U32 R72, R18, 0x2, RZ ;  /* 0x0000000212487824 */ /* 0x000fc400078e00ff */
[----:B------:R-:W-:Y:S01]  /*0930*/  IMAD.WIDE R6, R7, R28, c[0x0][0x160] ;  /* 0x0000580007067625 */ /* 0x000fe200078e021c */
[----:B------:R-:W-:Y:S01]  /*0940*/  LOP3.LUT R73, R12, R13, RZ, 0xfc, !PT ;  /* 0x0000000d0c497212 */ /* 0x000fe200078efcff */
[----:B------:R-:W-:Y:S01]  /*0950*/  @!PT LDS RZ, [RZ] ;  /* 0x00000000fffff984 */ /* 0x000fe20000000800 */
[----:B------:R-:W-:Y:S01]  /*0960*/  @!PT LDS RZ, [RZ] ;  /* 0x00000000fffff984 */ /* 0x000fe20000000800 */
[----:B------:R-:W-:Y:S01]  /*0970*/  @!PT LDS RZ, [RZ] ;  /* 0x00000000fffff984 */ /* 0x000fe20000000800 */
[----:B------:R1:W-:Y:S04]  /*0980*/  LDGSTS.E.BYPASS.128 [R0+0x4000], [R8.64+0x80] ;  /* 0x0400008008007fae */ /* 0x0003e8000b901c46 */
[----:B------:R-:W-:Y:S01]  /*0990*/  IMAD.SHL.U32 R73, R73, 0x2, RZ ;  /* 0x0000000249497824 */ /* 0x000fe200078e00ff */
[----:B------:R2:W-:Y:S04]  /*09a0*/  LDGSTS.E.BYPASS.128 [R0+0x5000], [R10.64+0x80] ;  /* 0x050000800a007fae */ /* 0x0005e8000b901c46 */
[----:B------:R-:W0:Y:S04]  /*09b0*/  LDGDEPBAR ;  /* 0x00000000000079af */ /* 0x000e280000000000 */
[----:B------:R4:W-:Y:S01]  /*09c0*/  LDGSTS.E.BYPASS.128 [R68+0x8000], [R14.64] ;  /* 0x080000000e447fae */ /* 0x0009e2000b901c46 */
[C---:B-1----:R-:W-:Y:S01]  /*09d0*/  IMAD R8, R24.reuse, 0x4, R25 ;  /* 0x0000000418087824 */ /* 0x042fe200078e0219 */
[----:B------:R-:W-:-:S02]  /*09e0*/  LEA R24, R24, 0x10, 0x2 ;  /* 0x0000001018187811 */ /* 0x000fc400078e10ff */
[----:B------:R-:W0:Y:S02]  /*09f0*/  LDGDEPBAR ;  /* 0x00000000000079af */ /* 0x000e240000000000 */
[----:B------:R-:W-:Y:S02]  /*0a00*/  LOP3.LUT R26, R8, R30, RZ, 0x3c, !PT ;  /* 0x0000001e081a7212 */ /* 0x000fe400078e3cff */
[----:B------:R-:W-:Y:S02]  /*0a10*/  LOP3.LUT R8, R22, 0x8, R23, 0x78, !PT ;  /* 0x0000000816087812 */ /* 0x000fe400078e7817 */
[----:B------:R-:W-:Y:S01]  /*0a20*/  LOP3.LUT R69, R29, R26, RZ, 0xfc, !PT ;  /* 0x0000001a1d457212 */ /* 0x000fe200078efcff */
[----:B------:R-:W-:Y:S01]  /*0a30*/  IMAD.IADD R74, R26, 0x1, R29 ;  /* 0x000000011a4a7824 */ /* 0x000fe200078e021d */
[----:B------:R-:W-:Y:S02]  /*0a40*/  LOP3.LUT R8, R8, R13, RZ, 0xfc, !PT ;  /* 0x0000000d08087212 */ /* 0x000fe400078efcff */
[----:B------:R-:W-:Y:S01]  /*0a50*/  LOP3.LUT R30, R24, R30, R25, 0x1e, !PT ;  /* 0x0000001e181e7212 */ /* 0x000fe200078e1e19 */
[----:B------:R-:W-:-:S02]  /*0a60*/  IMAD.SHL.U32 R69, R69, 0x2, RZ ;  /* 0x0000000245457824 */ /* 0x000fc400078e00ff */
[----:B------:R-:W-:Y:S01]  /*0a70*/  IMAD.SHL.U32 R70, R8, 0x2, RZ ;  /* 0x0000000208467824 */ /* 0x000fe200078e00ff */
[----:B------:R-:W-:Y:S01]  /*0a80*/  LOP3.LUT R76, R30, R29, RZ, 0xfc, !PT ;  /* 0x0000001d1e4c7212 */ /* 0x000fe200078efcff */
[----:B------:R-:W-:Y:S02]  /*0a90*/  IMAD.IADD R75, R29, 0x1, R30 ;  /* 0x000000011d4b7824 */ /* 0x000fe400078e021e */
[----:B------:R-:W-:Y:S02]  /*0aa0*/  IMAD.SHL.U32 R74, R74, 0x2, RZ ;  /* 0x000000024a4a7824 */ /* 0x000fe400078e00ff */
[----:B------:R-:W-:Y:S02]  /*0ab0*/  IMAD.SHL.U32 R76, R76, 0x2, RZ ;  /* 0x000000024c4c7824 */ /* 0x000fe400078e00ff */
[----:B------:R-:W-:Y:S01]  /*0ac0*/  IMAD.SHL.U32 R75, R75, 0x2, RZ ;  /* 0x000000024b4b7824 */ /* 0x000fe200078e00ff */
[----:B------:R-:W-:-:S04]  /*0ad0*/  DEPBAR.LE SB0, 0x4 ;  /* 0x000081000000791a */ /* 0x000fc80000000000 */
[----:B------:R-:W-:Y:S06]  /*0ae0*/  BAR.SYNC.DEFER_BLOCKING 0x0 ;  /* 0x0000000000007b1d */ /* 0x000fec0000010000 */
[----:B------:R-:W-:Y:S04]  /*0af0*/  LDSM.16.M88.4 R20, [R69] ;  /* 0x000000004514783b */ /* 0x000fe80000000200 */
[----:B--2---:R-:W1:Y:S04]  /*0b00*/  LDSM.16.MT88.4 R8, [R70+0x6000] ;  /* 0x006000004608783b */ /* 0x004e680000004200 */
[----:B------:R-:W2:Y:S04]  /*0b10*/  LDSM.16.MT88.4 R52, [R71+0x6000] ;  /* 0x006000004734783b */ /* 0x000ea80000004200 */
[----:B----4-:R-:W4:Y:S04]  /*0b20*/  LDSM.16.MT88.4 R12, [R72+0x6000] ;  /* 0x00600000480c783b */ /* 0x010f280000004200 */
[----:B------:R-:W5:Y:S04]  /*0b30*/  LDSM.16.MT88.4 R16, [R73+0x6000] ;  /* 0x006000004910783b */ /* 0x000f680000004200 */
[----:B------:R-:W3:Y:S04]  /*0b40*/  LDSM.16.M88.4 R48, [R76] ;  /* 0x000000004c30783b */ /* 0x000ee80000000200 */
[----:B------:R-:W3:Y:S01]  /*0b50*/  LDSM.16.M88.4 R24, [R74+0x1000] ;  /* 0x001000004a18783b */ /* 0x000ee20000000200 */
[C---:B-1----:R-:W-:Y:S08]  /*0b60*/  HMMA.16816.F32.BF16 R36, R20.reuse, R8, RZ ;  /* 0x000000081424723c */ /* 0x042ff000000418ff */
[C---:B--2---:R-:W-:Y:S08]  /*0b70*/  HMMA.16816.F32.BF16 R40, R20.reuse, R52, RZ ;  /* 0x000000341428723c */ /* 0x044ff000000418ff */
[C---:B----4-:R-:W-:Y:S08]  /*0b80*/  HMMA.16816.F32.BF16 R44, R20.reuse, R12, RZ ;  /* 0x0000000c142c723c */ /* 0x050ff000000418ff */
[----:B-----5:R-:W-:Y:S08]  /*0b90*/  HMMA.16816.F32.BF16 R20, R20, R16, RZ ;  /* 0x000000101414723c */ /* 0x020ff000000418ff */
[C---:B---3--:R-:W-:Y:S08]  /*0ba0*/  HMMA.16816.F32.BF16 R36, R48.reuse, R10, R36 ;  /* 0x0000000a3024723c */ /* 0x048ff00000041824 */
[C---:B------:R-:W-:Y:S08]  /*0bb0*/  HMMA.16816.F32.BF16 R40, R48.reuse, R54, R40 ;  /* 0x000000363028723c */ /* 0x040ff00000041828 */
[C---:B------:R-:W-:Y:S08]  /*0bc0*/  HMMA.16816.F32.BF16 R44, R48.reuse, R14, R44 ;  /* 0x0000000e302c723c */ /* 0x040ff0000004182c */
[----:B------:R-:W-:Y:S01]  /*0bd0*/  HMMA.16816.F32.BF16 R48, R48, R18, R20 ;  /* 0x000000123030723c */ /* 0x000fe20000041814 */
[----:B------:R-:W1:Y:S04]  /*0be0*/  LDSM.16.M88.4 R20, [R75+0x1000] ;  /* 0x001000004b14783b */ /* 0x000e680000000200 */
[----:B------:R-:W-:Y:S03]  /*0bf0*/  BAR.SYNC.DEFER_BLOCKING 0x0 ;  /* 0x0000000000007b1d */ /* 0x000fe60000010000 */
[C---:B------:R-:W-:Y:S08]  /*0c00*/  HMMA.16816.F32.BF16 R32, R24.reuse, R52, RZ ;  /* 0x000000341820723c */ /* 0x040ff000000418ff */
[----:B------:R-:W-:Y:S01]  /*0c10*/  HMMA.16816.F32.BF16 R28, R24, R12, RZ ;  /* 0x0000000c181c723c */ /* 0x000fe200000418ff */
[----:B------:R-:W-:Y:S01]  /*0c20*/  @!PT LDS RZ, [RZ] ;  /* 0x00000000fffff984 */ /* 0x000fe20000000800 */
[----:B------:R-:W-:Y:S01]  /*0c30*/  @!PT LDS RZ, [RZ] ;  /* 0x00000000fffff984 */ /* 0x000fe20000000800 */
[----:B------:R-:W-:Y:S01]  /*0c40*/  @!PT LDS RZ, [RZ] ;  /* 0x00000000fffff984 */ /* 0x000fe20000000800 */
[----:B------:R2:W-:Y:S04]  /*0c50*/  LDGSTS.E.BYPASS.128 [R0], [R6.64+0xc0] ;  /* 0x000000c006007fae */ /* 0x0005e8000b901c46 */
[----:B------:R3:W-:Y:S04]  /*0c60*/  LDGSTS.E.BYPASS.128 [R0+0x1000], [R4.64+0xc0] ;  /* 0x010000c004007fae */ /* 0x0007e8000b901c46 */
[----:B------:R-:W0:Y:S04]  /*0c70*/  LDGDEPBAR ;  /* 0x00000000000079af */ /* 0x000e280000000000 */
[----:B------:R4:W-:Y:S03]  /*0c80*/  LDGSTS.E.BYPASS.128 [R68+0x6000], [R56.64] ;  /* 0x0600000038447fae */ /* 0x0009e6000b901c46 */
[C---:B-1----:R-:W-:Y:S01]  /*0c90*/  HMMA.16816.F32.BF16 R52, R20.reuse, R54, R32 ;  /* 0x000000361434723c */ /* 0x042fe20000041820 */
[----:B------:R-:W0:Y:S07]  /*0ca0*/  LDGDEPBAR ;  /* 0x00000000000079af */ /* 0x000e2e0000000000 */
[----:B------:R-:W-:Y:S08]  /*0cb0*/  HMMA.16816.F32.BF16 R12, R20, R14, R28 ;  /* 0x0000000e140c723c */ /* 0x000ff0000004181c */
[C---:B----4-:R-:W-:Y:S08]  /*0cc0*/  HMMA.16816.F32.BF16 R56, R24.reuse, R8, RZ ;  /* 0x000000081838723c */ /* 0x050ff000000418ff */
[----:B------:R-:W-:Y:S01]  /*0cd0*/  HMMA.16816.F32.BF16 R24, R24, R16, RZ ;  /* 0x000000101818723c */ /* 0x000fe200000418ff */
[----:B------:R-:W-:-:S04]  /*0ce0*/  DEPBAR.LE SB0, 0x4 ;  /* 0x000081000000791a */ /* 0x000fc80000000000 */
[----:B------:R-:W-:Y:S11]  /*0cf0*/  BAR.SYNC.DEFER_BLOCKING 0x0 ;  /* 0x0000000000007b1d */ /* 0x000ff60000010000 */
[C---:B------:R-:W-:Y:S08]  /*0d00*/  HMMA.16816.F32.BF16 R56, R20.reuse, R10, R56 ;  /* 0x0000000a1438723c */ /* 0x040ff00000041838 */
[----:B------:R-:W-:Y:S01]  /*0d10*/  HMMA.16816.F32.BF16 R20, R20, R18, R24 ;  /* 0x000000121414723c */ /* 0x000fe20000041818 */
[----:B------:R-:W-:Y:S04]  /*0d20*/  LDSM.16.MT88.4 R32, [R70+0x7000] ;  /* 0x007000004620783b */ /* 0x000fe80000004200 */
[----:B------:R-:W1:Y:S04]  /*0d30*/  LDSM.16.M88.4 R8, [R74+0x3000] ;  /* 0x003000004a08783b */ /* 0x000e680000000200 */
[----:B------:R-:W4:Y:S04]  /*0d40*/  LDSM.16.MT88.4 R28, [R71+0x7000] ;  /* 0x00700000471c783b */ /* 0x000f280000004200 */
[----:B------:R-:W5:Y:S04]  /*0d50*/  LDSM.16.MT88.4 R16, [R72+0x7000] ;  /* 0x007000004810783b */ /* 0x000f680000004200 */
[----:B------:R-:W2:Y:S04]  /*0d60*/  LDSM.16.M88.4 R60, [R69+0x2000] ;  /* 0x00200000453c783b */ /* 0x000ea80000000200 */
[----:B------:R-:W2:Y:S01]  /*0d70*/  LDSM.16.MT88.4 R24, [R73+0x7000] ;  /* 0x007000004918783b */ /* 0x000ea20000004200 */
[C---:B-1----:R-:W-:Y:S08]  /*0d80*/  HMMA.16816.F32.BF16 R56, R8.reuse, R32, R56 ;  /* 0x000000200838723c */ /* 0x042ff00000041838 */
[C---:B----4-:R-:W-:Y:S08]  /*0d90*/  HMMA.16816.F32.BF16 R52, R8.reuse, R28, R52 ;  /* 0x0000001c0834723c */ /* 0x050ff00000041834 */
[----:B-----5:R-:W-:Y:S08]  /*0da0*/  HMMA.16816.F32.BF16 R12, R8, R16, R12 ;  /* 0x00000010080c723c */ /* 0x020ff0000004180c */
[C---:B--2---:R-:W-:Y:S08]  /*0db0*/  HMMA.16816.F32.BF16 R36, R60.reuse, R32, R36 ;  /* 0x000000203c24723c */ /* 0x044ff00000041824 */
[C---:B------:R-:W-:Y:S08]  /*0dc0*/  HMMA.16816.F32.BF16 R40, R60.reuse, R28, R40 ;  /* 0x0000001c3c28723c */ /* 0x040ff00000041828 */
[C---:B------:R-:W-:Y:S07]  /*0dd0*/  HMMA.16816.F32.BF16 R44, R60.reuse, R16, R44 ;  /* 0x000000103c2c723c */ /* 0x040fee000004182c */
[----:B------:R-:W-:Y:S01]  /*0de0*/  IADD3 R16, P0, R2, 0x100000, RZ ;  /* 0x0010000002107810 */ /* 0x000fe20007f1e0ff */
[----:B------:R-:W-:Y:S01]  /*0df0*/  HMMA.16816.F32.BF16 R48, R60, R24, R48 ;  /* 0x000000183c30723c */ /* 0x000fe20000041830 */
[----:B------:R-:W1:Y:S03]  /*0e00*/  LDSM.16.M88.4 R60, [R76+0x2000] ;  /* 0x002000004c3c783b */ /* 0x000e660000000200 */
[----:B------:R-:W-:-:S04]  /*0e10*/  IMAD.X R17, RZ, RZ, R3, P0 ;  /* 0x000000ffff117224 */ /* 0x000fc800000e0603 */
[----:B------:R-:W-:Y:S01]  /*0e20*/  HMMA.16816.F32.BF16 R8, R8, R24, R20 ;  /* 0x000000180808723c */ /* 0x000fe20000041814 */
[----:B------:R-:W2:Y:S04]  /*0e30*/  LDSM.16.M88.4 R20, [R75+0x3000] ;  /* 0x003000004b14783b */ /* 0x000ea80000000200 */
[----:B------:R-:W-:Y:S06]  /*0e40*/  BAR.SYNC.DEFER_BLOCKING 0x0 ;  /* 0x0000000000007b1d */ /* 0x000fec0000010000 */
[----:B------:R-:W-:Y:S01]  /*0e50*/  @!PT LDS RZ, [RZ] ;  /* 0x00000000fffff984 */ /* 0x000fe20000000800 */
[----:B------:R-:W-:Y:S01]  /*0e60*/  @!PT LDS RZ, [RZ] ;  /* 0x00000000fffff984 */ /* 0x000fe20000000800 */
[----:B------:R-:W-:Y:S01]  /*0e70*/  @!PT LDS RZ, [RZ] ;  /* 0x00000000fffff984 */ /* 0x000fe20000000800 */
[----:B------:R4:W-:Y:S04]  /*0e80*/  LDGSTS.E.BYPASS.128 [R0+0x2000], [R6.64+0x100] ;  /* 0x0200010006007fae */ /* 0x0009e8000b901c46 */
[----:B------:R3:W-:Y:S01]  /*0e90*/  LDGSTS.E.BYPASS.128 [R0+0x3000], [R4.64+0x100] ;  /* 0x0300010004007fae */ /* 0x0007e2000b901c46 */
[C---:B-1----:R-:W-:Y:S03]  /*0ea0*/  HMMA.16816.F32.BF16 R36, R60.reuse, R34, R36 ;  /* 0x000000223c24723c */ /* 0x042fe60000041824 */
[----:B------:R-:W0:Y:S04]  /*0eb0*/  LDGDEPBAR ;  /* 0x00000000000079af */ /* 0x000e280000000000 */
[----:B------:R1:W-:Y:S01]  /*0ec0*/  LDGSTS.E.BYPASS.128 [R68+0x7000], [R16.64] ;  /* 0x0700000010447fae */ /* 0x0003e2000b901c46 */
[C---:B------:R-:W-:Y:S03]  /*0ed0*/  HMMA.16816.F32.BF16 R40, R60.reuse, R30, R40 ;  /* 0x0000001e3c28723c */ /* 0x040fe60000041828 */
[----:B------:R-:W0:Y:S05]  /*0ee0*/  LDGDEPBAR ;  /* 0x00000000000079af */ /* 0x000e2a0000000000 */
[C---:B------:R-:W-:Y:S08]  /*0ef0*/  HMMA.16816.F32.BF16 R44, R60.reuse, R18, R44 ;  /* 0x000000123c2c723c */ /* 0x040ff0000004182c */
[----:B------:R-:W-:Y:S08]  /*0f00*/  HMMA.16816.F32.BF16 R48, R60, R26, R48 ;  /* 0x0000001a3c30723c */ /* 0x000ff00000041830 */
[----:B--2---:R-:W-:Y:S01]  /*0f10*/  HMMA.16816.F32.BF16 R32, R20, R34, R56 ;  /* 0x000000221420723c */ /* 0x004fe20000041838 */
[----:B------:R-:W-:-:S04]  /*0f20*/  DEPBAR.LE SB0, 0x4 ;  /* 0x000081000000791a */ /* 0x000fc80000000000 */
[----:B------:R-:W-:Y:S03]  /*0f30*/  BAR.SYNC.DEFER_BLOCKING 0x0 ;  /* 0x0000000000007b1d */ /* 0x000fe60000010000 */
[C---:B------:R-:W-:Y:S08]  /*0f40*/  HMMA.16816.F32.BF16 R28, R20.reuse, R30, R52 ;  /* 0x0000001e141c723c */ /* 0x040ff00000041834 */
[C---:B-1----:R-:W-:Y:S08]  /*0f50*/  HMMA.16816.F32.BF16 R16, R20.reuse, R18, R12 ;  /* 0x000000121410723c */ /* 0x042ff0000004180c */
[----:B------:R-:W-:Y:S01]  /*0f60*/  HMMA.16816.F32.BF16 R24, R20, R26, R8 ;  /* 0x0000001a1418723c */ /* 0x000fe20000041808 */
[----:B------:R-:W-:Y:S04]  /*0f70*/  LDSM.16.MT88.4 R56, [R70+0x8000] ;  /* 0x008000004638783b */ /* 0x000fe80000004200 */
[----:B------:R-:W1:Y:S04]  /*0f80*/  LDSM.16.M88.4 R12, [R74+0x5000] ;  /* 0x005000004a0c783b */ /* 0x000e680000000200 */
[----:B------:R-:W2:Y:S04]  /*0f90*/  LDSM.16.MT88.4 R52, [R71+0x8000] ;  /* 0x008000004734783b */ /* 0x000ea80000004200 */
[----:B------:R-:W5:Y:S04]  /*0fa0*/  LDSM.16.MT88.4 R8, [R72+0x8000] ;  /* 0x008000004808783b */ /* 0x000f680000004200 */
[----:B------:R-:W3:Y:S04]  /*0fb0*/  LDSM.16.M88.4 R60, [R69+0x4000] ;  /* 0x00400000453c783b */ /* 0x000ee80000000200 */
[----:B------:R-:W3:Y:S01]  /*0fc0*/  LDSM.16.MT88.4 R20, [R73+0x8000] ;  /* 0x008000004914783b */ /* 0x000ee20000004200 */
[C---:B-1----:R-:W-:Y:S08]  /*0fd0*/  HMMA.16816.F32.BF16 R32, R12.reuse, R56, R32 ;  /* 0x000000380c20723c */ /* 0x042ff00000041820 */
[C---:B--2---:R-:W-:Y:S08]  /*0fe0*/  HMMA.16816.F32.BF16 R28, R12.reuse, R52, R28 ;  /* 0x000000340c1c723c */ /* 0x044ff0000004181c */
[----:B-----5:R-:W-:Y:S08]  /*0ff0*/  HMMA.16816.F32.BF16 R16, R12, R8, R16 ;  /* 0x000000080c10723c */ /* 0x020ff00000041810 */
[C---:B---3--:R-:W-:Y:S08]  /*1000*/  HMMA.16816.F32.BF16 R36, R60.reuse, R56, R36 ;  /* 0x000000383c24723c */ /* 0x048ff00000041824 */
        /* <DEDUP_REMOVED lines=31> */
[----:B------:R-:W3:Y:S04]  /*1200*/  LDSM.16.M88.4 R60, [R69] ;  /* 0x00000000453c783b */ /* 0x000ee80000000200 */
        /* <DEDUP_REMOVED lines=9> */
[----:B------:R-:W1:Y:S03]  /*12a0*/  LDSM.16.M88.4 R60, [R76] ;  /* 0x000000004c3c783b */ /* 0x000e660000000200 */
[----:B------:R-:W-:-:S04]  /*12b0*/  IMAD.X R13, RZ, RZ, R3, P0 ;  /* 0x000000ffff0d7224 */ /* 0x000fc800000e0603 */
[----:B------:R-:W-:Y:S01]  /*12c0*/  HMMA.16816.F32.BF16 R16, R16, R24, R20 ;  /* 0x000000181010723c */ /* 0x000fe20000041814 */
[----:B------:R-:W2:Y:S04]  /*12d0*/  LDSM.16.M88.4 R20, [R75+0x1000] ;  /* 0x001000004b14783b */ /* 0x000ea80000000200 */
[----:B------:R-:W-:Y:S06]  /*12e0*/  BAR.SYNC.DEFER_BLOCKING 0x0 ;  /* 0x0000000000007b1d */ /* 0x000fec0000010000 */
[----:B------:R-:W-:Y:S01]  /*12f0*/  @!PT LDS RZ, [RZ] ;  /* 0x00000000fffff984 */ /* 0x000fe20000000800 */
[----:B------:R-:W-:Y:S01]  /*1300*/  @!PT LDS RZ, [RZ] ;  /* 0x00000000fffff984 */ /* 0x000fe20000000800 */
[----:B------:R-:W-:Y:S01]  /*1310*/  @!PT LDS RZ, [RZ] ;  /* 0x00000000fffff984 */ /* 0x000fe20000000800 */
[----:B------:R4:W-:Y:S04]  /*1320*/  LDGSTS.E.BYPASS.128 [R0], [R6.64+0x180] ;  /* 0x0000018006007fae */ /* 0x0009e8000b901c46 */
        /* <DEDUP_REMOVED lines=247> */
[C---:B------:R-:W-:Y:S08]  /*22a0*/  HMMA.16816.F32.BF16 R44, R60.reuse, R20, R44 ;  /* 0x000000143c2c723c */ /* 0x040ff0000004182c */
[-C--:B------:R-:W-:Y:S01]  /*22b0*/  HMMA.16816.F32.BF16 R48, R60, R16.reuse, R48 ;  /* 0x000000103c30723c */ /* 0x080fe20000041830 */
[----:B------:R-:W1:Y:S07]  /*22c0*/  LDSM.16.M88.4 R60, [R76+0x2000] ;  /* 0x002000004c3c783b */ /* 0x000e6e0000000200 */
[----:B------:R-:W-:Y:S01]  /*22d0*/  HMMA.16816.F32.BF16 R8, R8, R16, R24 ;  /* 0x000000100808723c */ /* 0x000fe20000041818 */
[----:B------:R-:W2:Y:S04]  /*22e0*/  LDSM.16.M88.4 R24, [R75+0x3000] ;  /* 0x003000004b18783b */ /* 0x000ea80000000200 */
[----:B------:R-:W-:Y:S02]  /*22f0*/  BAR.SYNC.DEFER_BLOCKING 0x0 ;  /* 0x0000000000007b1d */ /* 0x000fe40000010000 */
[----:B------:R-:W-:-:S05]  /*2300*/  IADD3 R16, P0, R2, 0x340000, RZ ;  /* 0x0034000002107810 */ /* 0x000fca0007f1e0ff */
[----:B------:R-:W-:Y:S01]  /*2310*/  IMAD.X R17, RZ, RZ, R3, P0 ;  /* 0x000000ffff117224 */ /* 0x000fe200000e0603 */
        /* <DEDUP_REMOVED lines=16> */
[C---:B------:R-:W-:Y:S08]  /*2420*/  HMMA.16816.F32.BF16 R20, R24.reuse, R22, R12 ;  /* 0x000000161814723c */ /* 0x040ff0000004180c */
[----:B-1----:R-:W-:Y:S01]  /*2430*/  HMMA.16816.F32.BF16 R16, R24, R18, R8 ;  /* 0x000000121810723c */ /* 0x002fe20000041808 */
        /* <DEDUP_REMOVED lines=50> */
[----:B------:R-:W1:Y:S07]  /*2760*/  LDSM.16.M88.4 R60, [R76] ;  /* 0x000000004c3c783b */ /* 0x000e6e0000000200 */
        /* <DEDUP_REMOVED lines=45> */
[----:B------:R4:W-:Y:S04]  /*2a40*/  LDGSTS.E.BYPASS.128 [R0+0x2000], [R6.64+0x400], !PT ;  /* 0x0200040006007fae */ /* 0x0009e8000f901c46 */
[----:B------:R3:W-:Y:S01]  /*2a50*/  LDGSTS.E.BYPASS.128 [R0+0x3000], [R4.64+0x400], !PT ;  /* 0x0300040004007fae */ /* 0x0007e2000f901c46 */
[C---:B-1----:R-:W-:Y:S03]  /*2a60*/  HMMA.16816.F32.BF16 R40, R60.reuse, R30, R40 ;  /* 0x0000001e3c28723c */ /* 0x042fe60000041828 */
[----:B------:R-:W0:Y:S04]  /*2a70*/  LDGDEPBAR ;  /* 0x00000000000079af */ /* 0x000e280000000000 */
[----:B------:R1:W-:Y:S01]  /*2a80*/  LDGSTS.E.BYPASS.128 [R68+0x7000], [R20.64], !PT ;  /* 0x0700000014447fae */ /* 0x0003e2000f901c46 */
        /* <DEDUP_REMOVED lines=15> */
[----:B------:R-:W3:Y:S03]  /*2b80*/  LDSM.16.MT88.4 R12, [R73+0x8000] ;  /* 0x00800000490c783b */ /* 0x000ee60000004200 */
        /* <DEDUP_REMOVED lines=23> */
[----:B------:R-:W-:Y:S08]  /*2d00*/  HMMA.16816.F32.BF16 R48, R56, R14, R48 ;  /* 0x0000000e3830723c */ /* 0x000ff00000041830 */
[----:B--2---:R-:W-:Y:S08]  /*2d10*/  HMMA.16816.F32.BF16 R8, R20, R10, R24 ;  /* 0x0000000a1408723c */ /* 0x004ff00000041818 */
[----:B------:R-:W-:Y:S01]  /*2d20*/  HMMA.16816.F32.BF16 R40, R56, R66, R40 ;  /* 0x000000423828723c */ /* 0x000fe20000041828 */
[----:B------:R-:W-:-:S04]  /*2d30*/  DEPBAR.LE SB0, 0x4 ;  /* 0x000081000000791a */ /* 0x000fc80000000000 */
[----:B------:R-:W-:Y:S03]  /*2d40*/  BAR.SYNC.DEFER_BLOCKING 0x0 ;  /* 0x0000000000007b1d */ /* 0x000fe60000010000 */
[C---:B------:R-:W-:Y:S08]  /*2d50*/  HMMA.16816.F32.BF16 R52, R20.reuse, R54, R32 ;  /* 0x000000361434723c */ /* 0x040ff00000041820 */
[C---:B------:R-:W-:Y:S08]  /*2d60*/  HMMA.16816.F32.BF16 R12, R20.reuse, R14, R16 ;  /* 0x0000000e140c723c */ /* 0x040ff00000041810 */
[----:B------:R-:W-:Y:S01]  /*2d70*/  HMMA.16816.F32.BF16 R64, R20, R66, R28 ;  /* 0x000000421440723c */ /* 0x000fe2000004181c */
[----:B------:R1:W-:Y:S04]  /*2d80*/  LDSM.16.MT88.4 R24, [R72+0x6000] ;  /* 0x006000004818783b */ /* 0x0003e80000004200 */
[----:B------:R-:W-:Y:S04]  /*2d90*/  LDSM.16.M88.4 R56, [R69] ;  /* 0x000000004538783b */ /* 0x000fe80000000200 */
[----:B-1----:R-:W2:Y:S04]  /*2da0*/  LDL.LU R72, [R1+0x4] ;  /* 0x0000040001487983 */ /* 0x002ea80000300800 */
[----:B------:R1:W5:Y:S04]  /*2db0*/  LDSM.16.MT88.4 R16, [R70+0x6000] ;  /* 0x006000004610783b */ /* 0x0003680000004200 */
[----:B------:R-:W3:Y:S04]  /*2dc0*/  LDSM.16.M88.4 R32, [R74+0x1000] ;  /* 0x001000004a20783b */ /* 0x000ee80000000200 */
[----:B-1----:R-:W1:Y:S04]  /*2dd0*/  S2R R70, SR_TID.X ;  /* 0x0000000000467919 */ /* 0x002e680000002100 */
[----:B------:R-:W1:Y:S04]  /*2de0*/  S2R R69, SR_TID.X ;  /* 0x0000000000457919 */ /* 0x000e680000002100 */
[----:B------:R1:W4:Y:S04]  /*2df0*/  LDSM.16.MT88.4 R20, [R71+0x6000] ;  /* 0x006000004714783b */ /* 0x0003280000004200 */
[----:B------:R-:W4:Y:S04]  /*2e00*/  LDSM.16.MT88.4 R28, [R73+0x6000] ;  /* 0x00600000491c783b */ /* 0x000f280000004200 */
[----:B------:R-:W-:Y:S01]  /*2e10*/  LDSM.16.M88.4 R60, [R75+0x1000] ;  /* 0x001000004b3c783b */ /* 0x000fe20000000200 */
[-C--:B-----5:R-:W-:Y:S08]  /*2e20*/  HMMA.16816.F32.BF16 R36, R56, R16.reuse, R36 ;  /* 0x000000103824723c */ /* 0x0a0ff00000041824 */
[----:B---3--:R-:W-:Y:S07]  /*2e30*/  HMMA.16816.F32.BF16 R52, R32, R16, R52 ;  /* 0x000000102034723c */ /* 0x008fee0000041834 */
[----:B-1----:R-:W-:-:S02]  /*2e40*/  IMAD.SHL.U32 R17, R70, 0x10, RZ ;  /* 0x0000001046117824 */ /* 0x002fc400078e00ff */
[----:B------:R-:W-:-:S03]  /*2e50*/  IMAD.SHL.U32 R16, R70, 0x2, RZ ;  /* 0x0000000246107824 */ /* 0x000fc600078e00ff */
[----:B------:R-:W-:Y:S02]  /*2e60*/  LOP3.LUT R17, R17, 0x5c0, RZ, 0xc0, !PT ;  /* 0x000005c011117812 */ /* 0x000fe400078ec0ff */
[----:B------:R-:W-:Y:S02]  /*2e70*/  LOP3.LUT R69, R69, 0x80, RZ, 0xc0, !PT ;  /* 0x0000008045457812 */ /* 0x000fe400078ec0ff */
[----:B------:R-:W-:-:S05]  /*2e80*/  LOP3.LUT R16, R17, 0x6, R16, 0xf8, !PT ;  /* 0x0000000611107812 */ /* 0x000fca00078ef810 */
[----:B------:R-:W-:Y:S02]  /*2e90*/  IMAD R16, R69, 0x10, R16 ;  /* 0x0000001045107824 */ /* 0x000fe400078e0210 */
[----:B------:R-:W1:Y:S02]  /*2ea0*/  S2R R69, SR_TID.X ;  /* 0x0000000000457919 */ /* 0x000e640000002100 */
[----:B-1----:R-:W-:Y:S01]  /*2eb0*/  IMAD.SHL.U32 R71, R69, 0x8, RZ ;  /* 0x0000000845477824 */ /* 0x002fe200078e00ff */
[----:B------:R-:W-:-:S04]  /*2ec0*/  SHF.R.U32.HI R69, RZ, 0x2, R69 ;  /* 0x00000002ff457819 */ /* 0x000fc80000011645 */
[----:B------:R-:W-:Y:S02]  /*2ed0*/  LOP3.LUT R17, R16, 0x8, R69, 0xf8, !PT ;  /* 0x0000000810117812 */ /* 0x000fe400078ef845 */
[----:B------:R-:W3:Y:S01]  /*2ee0*/  LDL.LU R69, [R1] ;  /* 0x0000000001457983 */ /* 0x000ee20000300800 */
[C---:B----4-:R-:W-:Y:S08]  /*2ef0*/  HMMA.16816.F32.BF16 R40, R56.reuse, R20, R40 ;  /* 0x000000143828723c */ /* 0x050ff00000041828 */
[C---:B------:R-:W-:Y:S08]  /*2f00*/  HMMA.16816.F32.BF16 R44, R56.reuse, R24, R44 ;  /* 0x00000018382c723c */ /* 0x040ff0000004182c */
[----:B------:R-:W-:Y:S01]  /*2f10*/  HMMA.16816.F32.BF16 R48, R56, R28, R48 ;  /* 0x0000001c3830723c */ /* 0x000fe20000041830 */
[----:B------:R-:W1:Y:S04]  /*2f20*/  LDSM.16.M88.4 R56, [R76] ;  /* 0x000000004c38783b */ /* 0x000e680000000200 */
[----:B------:R-:W-:Y:S01]  /*2f30*/  BAR.SYNC.DEFER_BLOCKING 0x0 ;  /* 0x0000000000007b1d */ /* 0x000fe20000010000 */
[----:B------:R-:W-:-:S05]  /*2f40*/  IADD3 R2, P0, R2, 0x480000, RZ ;  /* 0x0048000002027810 */ /* 0x000fca0007f1e0ff */
[----:B------:R-:W-:Y:S01]  /*2f50*/  IMAD.X R3, RZ, RZ, R3, P0 ;  /* 0x000000ffff037224 */ /* 0x000fe200000e0603 */
[----:B------:R-:W-:Y:S01]  /*2f60*/  @!PT LDS RZ, [RZ] ;  /* 0x00000000fffff984 */ /* 0x000fe20000000800 */
[----:B------:R-:W-:Y:S01]  /*2f70*/  @!PT LDS RZ, [RZ] ;  /* 0x00000000fffff984 */ /* 0x000fe20000000800 */
[----:B------:R-:W-:Y:S01]  /*2f80*/  @!PT LDS RZ, [RZ] ;  /* 0x00000000fffff984 */ /* 0x000fe20000000800 */
[----:B------:R4:W-:Y:S04]  /*2f90*/  LDGSTS.E.BYPASS.128 [R0], [R6.64+0x480], !PT ;  /* 0x0000048006007fae */ /* 0x0009e8000f901c46 */
[----:B------:R5:W-:Y:S04]  /*2fa0*/  LDGSTS.E.BYPASS.128 [R0+0x1000], [R4.64+0x480], !PT ;  /* 0x0100048004007fae */ /* 0x000be8000f901c46 */
[----:B------:R-:W0:Y:S04]  /*2fb0*/  LDGDEPBAR ;  /* 0x00000000000079af */ /* 0x000e280000000000 */
[----:B------:R4:W-:Y:S04]  /*2fc0*/  LDGSTS.E.BYPASS.128 [R68+0x6000], [R2.64], !PT ;  /* 0x0600000002447fae */ /* 0x0009e8000f901c46 */
[----:B------:R-:W0:Y:S01]  /*2fd0*/  LDGDEPBAR ;  /* 0x00000000000079af */ /* 0x000e220000000000 */
[C---:B-1----:R-:W-:Y:S08]  /*2fe0*/  HMMA.16816.F32.BF16 R36, R56.reuse, R18, R36 ;  /* 0x000000123824723c */ /* 0x042ff00000041824 */
[C---:B------:R-:W-:Y:S08]  /*2ff0*/  HMMA.16816.F32.BF16 R40, R56.reuse, R22, R40 ;  /* 0x000000163828723c */ /* 0x040ff00000041828 */
[----:B------:R-:W-:Y:S01]  /*3000*/  HMMA.16816.F32.BF16 R44, R56, R26, R44 ;  /* 0x0000001a382c723c */ /* 0x000fe2000004182c */
[----:B------:R-:W-:-:S07]  /*3010*/  DEPBAR.LE SB0, 0x0 ;  /* 0x000080000000791a */ /* 0x000fce0000000000 */
[----:B------:R-:W-:Y:S08]  /*3020*/  HMMA.16816.F32.BF16 R48, R56, R30, R48 ;  /* 0x0000001e3830723c */ /* 0x000ff00000041830 */
[C---:B------:R-:W-:Y:S07]  /*3030*/  HMMA.16816.F32.BF16 R64, R32.reuse, R20, R64 ;  /* 0x000000142040723c */ /* 0x040fee0000041840 */
[----:B------:R-:W-:Y:S01]  /*3040*/  IADD3 R20, R16, 0x200, RZ ;  /* 0x0000020010147810 */ /* 0x000fe20007ffe0ff */
[----:B------:R-:W-:Y:S01]  /*3050*/  HMMA.16816.F32.BF16 R8, R32, R24, R8 ;  /* 0x000000182008723c */ /* 0x000fe20000041808 */
[----:B------:R-:W-:-:S02]  /*3060*/  SHF.R.U32.HI R16, RZ, 0x2, R16 ;  /* 0x00000002ff107819 */ /* 0x000fc40000011610 */
[----:B------:R-:W-:-:S05]  /*3070*/  SHF.R.U32.HI R20, RZ, 0x2, R20 ;  /* 0x00000002ff147819 */ /* 0x000fca0000011614 */
[----:B------:R-:W-:Y:S01]  /*3080*/  HMMA.16816.F32.BF16 R12, R32, R28, R12 ;  /* 0x0000001c200c723c */ /* 0x000fe2000004180c */
[----:B------:R-:W-:Y:S02]  /*3090*/  LOP3.LUT R16, R16, 0x3fc, RZ, 0xc0, !PT ;  /* 0x000003fc10107812 */ /* 0x000fe400078ec0ff */
[----:B------:R-:W-:Y:S02]  /*30a0*/  LOP3.LUT R20, R20, 0x3f0, RZ, 0xc0, !PT ;  /* 0x000003f014147812 */ /* 0x000fe400078ec0ff */
[----:B------:R-:W-:Y:S01]  /*30b0*/  F2FP.BF16.PACK_AB R37, R37, R36 ;  /* 0x000000242525723e */ /* 0x000fe200000010ff */
[C---:B------:R-:W-:Y:S01]  /*30c0*/  IMAD R16, R17.reuse, 0x2, R16 ;  /* 0x0000000211107824 */ /* 0x040fe200078e0210 */
[----:B------:R-:W-:Y:S01]  /*30d0*/  BAR.SYNC.DEFER_BLOCKING 0x0 ;  /* 0x0000000000007b1d */ /* 0x000fe20000010000 */
[----:B----4-:R-:W-:Y:S01]  /*30e0*/  IMAD R3, R17, 0x2, R20 ;  /* 0x0000000211037824 */ /* 0x010fe200078e0214 */
[----:B------:R-:W-:Y:S02]  /*30f0*/  F2FP.BF16.PACK_AB R38, R39, R38 ;  /* 0x000000262726723e */ /* 0x000fe400000010ff */
[----:B------:R-:W-:-:S02]  /*3100*/  F2FP.BF16.PACK_AB R41, R41, R40 ;  /* 0x000000282929723e */ /* 0x000fc400000010ff */
[----:B------:R-:W-:Y:S02]  /*3110*/  F2FP.BF16.PACK_AB R42, R43, R42 ;  /* 0x0000002a2b2a723e */ /* 0x000fe400000010ff */
[----:B------:R-:W-:Y:S02]  /*3120*/  F2FP.BF16.PACK_AB R45, R45, R44 ;  /* 0x0000002c2d2d723e */ /* 0x000fe400000010ff */
[----:B------:R-:W-:Y:S02]  /*3130*/  F2FP.BF16.PACK_AB R46, R47, R46 ;  /* 0x0000002e2f2e723e */ /* 0x000fe400000010ff */
[----:B------:R-:W-:Y:S02]  /*3140*/  F2FP.BF16.PACK_AB R49, R49, R48 ;  /* 0x000000303131723e */ /* 0x000fe400000010ff */
[----:B------:R-:W-:Y:S01]  /*3150*/  F2FP.BF16.PACK_AB R50, R51, R50 ;  /* 0x000000323332723e */ /* 0x000fe200000010ff */
[C---:B------:R-:W-:Y:S01]  /*3160*/  HMMA.16816.F32.BF16 R8, R60.reuse, R26, R8 ;  /* 0x0000001a3c08723c */ /* 0x040fe20000041808 */
[----:B------:R-:W-:Y:S04]  /*3170*/  STS [R16], R37 ;  /* 0x0000002510007388 */ /* 0x000fe80000000800 */
[----:B------:R-:W-:Y:S04]  /*3180*/  STS [R3+0x400], R38 ;  /* 0x0004002603007388 */ /* 0x000fe80000000800 */
[----:B------:R-:W-:Y:S04]  /*3190*/  STS [R16+0x20], R41 ;  /* 0x0000202910007388 */ /* 0x000fe80000000800 */
[----:B------:R-:W-:Y:S01]  /*31a0*/  STS [R3+0x420], R42 ;  /* 0x0004202a03007388 */ /* 0x000fe20000000800 */
[C---:B------:R-:W-:Y:S03]  /*31b0*/  HMMA.16816.F32.BF16 R12, R60.reuse, R30, R12 ;  /* 0x0000001e3c0c723c */ /* 0x040fe6000004180c */
[----:B------:R-:W-:Y:S04]  /*31c0*/  STS [R16+0x40], R45 ;  /* 0x0000402d10007388 */ /* 0x000fe80000000800 */
[----:B------:R-:W-:Y:S04]  /*31d0*/  STS [R3+0x440], R46 ;  /* 0x0004402e03007388 */ /* 0x000fe80000000800 */
[----:B------:R-:W-:Y:S04]  /*31e0*/  STS [R16+0x60], R49 ;  /* 0x0000603110007388 */ /* 0x000fe80000000800 */
[----:B------:R-:W-:Y:S01]  /*31f0*/  STS [R3+0x460], R50 ;  /* 0x0004603203007388 */ /* 0x000fe20000000800 */
[C---:B------:R-:W-:Y:S07]  /*3200*/  HMMA.16816.F32.BF16 R52, R60.reuse, R18, R52 ;  /* 0x000000123c34723c */ /* 0x040fee0000041834 */
[----:B------:R-:W-:Y:S01]  /*3210*/  LOP3.LUT R18, R71, 0x7c0, RZ, 0xc0, !PT ;  /* 0x000007c047127812 */ /* 0x000fe200078ec0ff */
[----:B------:R-:W-:Y:S01]  /*3220*/  HMMA.16816.F32.BF16 R64, R60, R22, R64 ;  /* 0x000000163c40723c */ /* 0x000fe20000041840 */
[----:B--2---:R-:W-:-:S06]  /*3230*/  LOP3.LUT R19, R72, 0x7c0, R71, 0xf8, !PT ;  /* 0x000007c048137812 */ /* 0x004fcc00078ef847 */
[----:B------:R-:W-:Y:S01]  /*3240*/  LOP3.LUT R22, R18, 0x800, RZ, 0xfc, !PT ;  /* 0x0000080012167812 */ /* 0x000fe200078efcff */
[----:B------:R-:W-:Y:S01]  /*3250*/  IMAD.SHL.U32 R19, R19, 0x2, RZ ;  /* 0x0000000213137824 */ /* 0x000fe200078e00ff */
[----:B------:R-:W-:-:S04]  /*3260*/  F2FP.BF16.PACK_AB R21, R13, R12 ;  /* 0x0000000c0d15723e */ /* 0x000fc800000010ff */
[-C--:B-----5:R-:W-:Y:S02]  /*3270*/  LEA.HI R4, R18, R19.reuse, RZ, 0x1e ;  /* 0x0000001312047211 */ /* 0x0a0fe400078ff0ff */
[----:B------:R-:W-:Y:S02]  /*3280*/  LEA.HI R0, R22, R19, RZ, 0x1e ;  /* 0x0000001316007211 */ /* 0x000fe400078ff0ff */
[----:B------:R-:W-:Y:S02]  /*3290*/  F2FP.BF16.PACK_AB R19, R9, R8 ;  /* 0x000000080913723e */ /* 0x000fe400000010ff */
[----:B------:R-:W-:Y:S01]  /*32a0*/  F2FP.BF16.PACK_AB R18, R11, R10 ;  /* 0x0000000a0b12723e */ /* 0x000fe200000010ff */
[----:B------:R-:W-:Y:S01]  /*32b0*/  BAR.SYNC.DEFER_BLOCKING 0x0 ;  /* 0x0000000000007b1d */ /* 0x000fe20000010000 */
[----:B------:R-:W-:Y:S02]  /*32c0*/  F2FP.BF16.PACK_AB R22, R15, R14 ;  /* 0x0000000e0f16723e */ /* 0x000fe400000010ff */
[----:B------:R-:W-:-:S03]  /*32d0*/  F2FP.BF16.PACK_AB R53, R53, R52 ;  /* 0x000000343535723e */ /* 0x000fc600000010ff */
[----:B------:R-:W1:Y:S04]  /*32e0*/  LDS.128 R12, [R4] ;  /* 0x00000000040c7984 */ /* 0x000e680000000c00 */
[----:B------:R-:W2:Y:S04]  /*32f0*/  LDS.128 R8, [R0+0x1000] ;  /* 0x0010000000087984 */ /* 0x000ea80000000c00 */
[----:B------:R-:W-:Y:S01]  /*3300*/  BAR.SYNC.DEFER_BLOCKING 0x0 ;  /* 0x0000000000007b1d */ /* 0x000fe20000010000 */
[----:B------:R-:W-:Y:S02]  /*3310*/  F2FP.BF16.PACK_AB R54, R55, R54 ;  /* 0x000000363736723e */ /* 0x000fe400000010ff */
[----:B------:R-:W-:-:S02]  /*3320*/  F2FP.BF16.PACK_AB R65, R65, R64 ;  /* 0x000000404141723e */ /* 0x000fc400000010ff */
[----:B------:R-:W-:Y:S01]  /*3330*/  F2FP.BF16.PACK_AB R66, R67, R66 ;  /* 0x000000424342723e */ /* 0x000fe200000010ff */
[----:B------:R-:W-:Y:S04]  /*3340*/  STS [R16], R53 ;  /* 0x0000003510007388 */ /* 0x000fe80000000800 */
[----:B------:R-:W-:Y:S04]  /*3350*/  STS [R3+0x400], R54 ;  /* 0x0004003603007388 */ /* 0x000fe80000000800 */
[----:B------:R-:W-:Y:S04]  /*3360*/  STS [R16+0x20], R65 ;  /* 0x0000204110007388 */ /* 0x000fe80000000800 */
[----:B------:R-:W-:Y:S04]  /*3370*/  STS [R3+0x420], R66 ;  /* 0x0004204203007388 */ /* 0x000fe80000000800 */
[----:B------:R-:W-:Y:S04]  /*3380*/  STS [R16+0x40], R19 ;  /* 0x0000401310007388 */ /* 0x000fe80000000800 */
[----:B------:R-:W-:Y:S04]  /*3390*/  STS [R3+0x440], R18 ;  /* 0x0004401203007388 */ /* 0x000fe80000000800 */
[----:B------:R3:W-:Y:S04]  /*33a0*/  STS [R16+0x60], R21 ;  /* 0x0000601510007388 */ /* 0x0007e80000000800 */
[----:B------:R4:W-:Y:S04]  /*33b0*/  STS [R3+0x460], R22 ;  /* 0x0004601603007388 */ /* 0x0009e80000000800 */
[----:B------:R-:W-:Y:S01]  /*33c0*/  BAR.SYNC.DEFER_BLOCKING 0x0 ;  /* 0x0000000000007b1d */ /* 0x000fe20000010000 */
[----:B------:R-:W-:Y:S01]  /*33d0*/  SHF.R.U32.HI R23, RZ, 0x3, R70 ;  /* 0x00000003ff177819 */ /* 0x000fe20000011646 */
[----:B------:R-:W-:-:S03]  /*33e0*/  USHF.L.U32 UR4, UR4, 0xf, URZ ;  /* 0x0000000f04047899 */ /* 0x000fc6000800063f */
[----:B------:R-:W-:Y:S01]  /*33f0*/  SGXT.U32 R23, R23, 0x5 ;  /* 0x000000051717781a */ /* 0x000fe20000000000 */
[----:B------:R-:W5:Y:S01]  /*3400*/  LDS.128 R4, [R4] ;  /* 0x0000000004047984 */ /* 0x000f620000000c00 */
[----:B------:R-:W-:Y:S02]  /*3410*/  ISETP.GE.AND P0, PT, R77, 0x40, PT ;  /* 0x000000404d00780c */ /* 0x000fe40003f06270 */
[C-C-:B---3--:R-:W-:Y:S02]  /*3420*/  LOP3.LUT R16, R69.reuse, 0x20, R23.reuse, 0xfe, !PT ;  /* 0x0000002045107812 */ /* 0x148fe400078efe17 */
[C---:B------:R-:W-:Y:S02]  /*3430*/  LOP3.LUT R2, R69.reuse, R23, RZ, 0xfc, !PT ;  /* 0x0000001745027212 */ /* 0x040fe400078efcff */
[----:B----4-:R-:W-:Y:S02]  /*3440*/  LOP3.LUT R3, R69, 0x40, R23, 0xfe, !PT ;  /* 0x0000004045037812 */ /* 0x010fe400078efe17 */
[----:B------:R-:W-:-:S02]  /*3450*/  IADD3 R17, R77, UR4, RZ ;  /* 0x000000044d117c10 */ /* 0x000fc4000fffe0ff */
[----:B------:R-:W-:Y:S02]  /*3460*/  LOP3.LUT R20, R69, 0x60, R23, 0xfe, !PT ;  /* 0x0000006045147812 */ /* 0x000fe400078efe17 */
[----:B------:R-:W-:Y:S02]  /*3470*/  ISETP.LT.AND P2, PT, R16, 0x200, !P0 ;  /* 0x000002001000780c */ /* 0x000fe40004741270 */
[----:B------:R-:W-:Y:S02]  /*3480*/  ISETP.LT.AND P1, PT, R2, 0x200, !P0 ;  /* 0x000002000200780c */ /* 0x000fe40004721270 */
[----:B------:R-:W-:Y:S02]  /*3490*/  LEA R16, R16, UR4, 0x6 ;  /* 0x0000000410107c11 */ /* 0x000fe4000f8e30ff */
[C---:B------:R-:W-:Y:S02]  /*34a0*/  LEA R18, R3.reuse, UR4, 0x6 ;  /* 0x0000000403127c11 */ /* 0x040fe4000f8e30ff */
[----:B------:R-:W-:Y:S01]  /*34b0*/  ISETP.LT.AND P3, PT, R3, 0x200, !P0 ;  /* 0x000002000300780c */ /* 0x000fe20004761270 */
[----:B------:R-:W-:Y:S01]  /*34c0*/  IMAD R2, R2, 0x40, R17 ;  /* 0x0000004002027824 */ /* 0x000fe200078e0211 */
[----:B------:R-:W-:Y:S01]  /*34d0*/  ISETP.LT.AND P0, PT, R20, 0x200, !P0 ;  /* 0x000002001400780c */ /* 0x000fe20004701270 */
[----:B------:R-:W-:-:S02]  /*34e0*/  IMAD.MOV.U32 R21, RZ, RZ, 0x2 ;  /* 0x00000002ff157424 */ /* 0x000fc400078e00ff */
[C---:B------:R-:W-:Y:S02]  /*34f0*/  IMAD.IADD R16, R77.reuse, 0x1, R16 ;  /* 0x000000014d107824 */ /* 0x040fe400078e0210 */
[----:B------:R-:W-:Y:S02]  /*3500*/  IMAD.IADD R18, R77, 0x1, R18 ;  /* 0x000000014d127824 */ /* 0x000fe400078e0212 */
[----:B------:R-:W-:-:S04]  /*3510*/  IMAD.WIDE R2, R2, R21, c[0x0][0x170] ;  /* 0x00005c0002027625 */ /* 0x000fc800078e0215 */
[-C--:B------:R-:W-:Y:S01]  /*3520*/  IMAD.WIDE R16, R16, R21.reuse, c[0x0][0x170] ;  /* 0x00005c0010107625 */ /* 0x080fe200078e0215 */
[----:B-1----:R1:W-:Y:S03]  /*3530*/  @P1 STG.E.128 [R2.64], R12 ;  /* 0x0000000c02001986 */ /* 0x0023e6000c101d06 */
[----:B------:R-:W-:Y:S01]  /*3540*/  IMAD.WIDE R18, R18, R21, c[0x0][0x170] ;  /* 0x00005c0012127625 */ /* 0x000fe200078e0215 */
[----:B--2---:R1:W-:Y:S01]  /*3550*/  @P2 STG.E.128 [R16.64], R8 ;  /* 0x0000000810002986 */ /* 0x0043e2000c101d06 */
[----:B------:R-:W-:-:S03]  /*3560*/  LEA R20, R20, UR4, 0x6 ;  /* 0x0000000414147c11 */ /* 0x000fc6000f8e30ff */
[----:B-----5:R1:W-:Y:S01]  /*3570*/  @P3 STG.E.128 [R18.64], R4 ;  /* 0x0000000412003986 */ /* 0x0203e2000c101d06 */
[----:B------:R-:W-:Y:S05]  /*3580*/  @!P0 EXIT ;  /* 0x000000000000894d */ /* 0x000fea0003800000 */
[----:B-1----:R-:W1:Y:S01]  /*3590*/  LDS.128 R4, [R0+0x1000] ;  /* 0x0010000000047984 */ /* 0x002e620000000c00 */
[----:B------:R-:W-:-:S04]  /*35a0*/  IMAD.IADD R2, R77, 0x1, R20 ;  /* 0x000000014d027824 */ /* 0x000fc800078e0214 */
[----:B------:R-:W-:-:S05]  /*35b0*/  IMAD.WIDE R2, R2, R21, c[0x0][0x170] ;  /* 0x00005c0002027625 */ /* 0x000fca00078e0215 */
[----:B-1----:R-:W-:Y:S01]  /*35c0*/  STG.E.128 [R2.64], R4 ;  /* 0x0000000402007986 */ /* 0x002fe2000c101d06 */
[----:B------:R-:W-:Y:S05]  /*35d0*/  EXIT ;  /* 0x000000000000794d */ /* 0x000fea0003800000 */
.L_x_0:
[----:B------:R-:W-:-:S00]  /*35e0*/  BRA `(.L_x_0) ;  /* 0xfffffff000007947 */ /* 0x000fc0000383ffff */
[----:B------:R-:W-:-:S00]  /*35f0*/  NOP ;  /* 0x0000000000007918 */ /* 0x000fc00000000000 */
        /* <DEDUP_REMOVED lines=8> */
.L_x_1:


//--------------------- .nv.shared.triton_bmm     --------------------------
	.section	.nv.shared.triton_bmm,"aw",@nobits
	.sectionflags	@""
	.align	16
